	.headerflags	@"EF_CUDA_TEXMODE_UNIFIED EF_CUDA_64BIT_ADDRESS EF_CUDA_ACCELERATORS EF_CUDA_SM90 EF_CUDA_VIRTUAL_SM(EF_CUDA_SM90)"
	.elftype	@"ET_EXEC"


//--------------------- .nv.info                  --------------------------
	.section	.nv.info,"",@"SHT_CUDA_INFO"
	.align	4


	//----- nvinfo : EIATTR_REGCOUNT
	.align		4
        /*0000*/ 	.byte	0x04, 0x2f
        /*0002*/ 	.short	(.L_3 - .L_2)
	.align		4
.L_2:
        /*0004*/ 	.word	index@(triton_poi_fused__native_batch_norm_legit_no_training_add_convolution_relu_threshold_backward_5)
        /*0008*/ 	.word	0x00000014


	//----- nvinfo : EIATTR_MIN_STACK_SIZE
	.align		4
.L_3:
        /*000c*/ 	.byte	0x04, 0x12
        /*000e*/ 	.short	(.L_5 - .L_4)
	.align		4
.L_4:
        /*0010*/ 	.word	index@(triton_poi_fused__native_batch_norm_legit_no_training_add_convolution_relu_threshold_backward_5)
        /*0014*/ 	.word	0x00000000


	//----- nvinfo : EIATTR_FRAME_SIZE
	.align		4
.L_5:
        /*0018*/ 	.byte	0x04, 0x11
        /*001a*/ 	.short	(.L_7 - .L_6)
	.align		4
.L_6:
        /*001c*/ 	.word	index@(triton_poi_fused__native_batch_norm_legit_no_training_add_convolution_relu_threshold_backward_5)
        /*0020*/ 	.word	0x00000000


	//----- nvinfo : EIATTR_MIN_STACK_SIZE
	.align		4
.L_7:
        /*0024*/ 	.byte	0x04, 0x12
        /*0026*/ 	.short	(.L_9 - .L_8)
	.align		4
.L_8:
        /*0028*/ 	.word	index@(triton_poi_fused__native_batch_norm_legit_no_training_add_convolution_relu_threshold_backward_5)
        /*002c*/ 	.word	0x00000000
.L_9:


//--------------------- .nv.info.triton_poi_fused__native_batch_norm_legit_no_training_add_convolution_relu_threshold_backward_5 --------------------------
	.section	.nv.info.triton_poi_fused__native_batch_norm_legit_no_training_add_convolution_relu_threshold_backward_5,"",@"SHT_CUDA_INFO"
	.sectionflags	@""
	.align	4


	//----- nvinfo : EIATTR_CUDA_API_VERSION
	.align		4
        /*0000*/ 	.byte	0x04, 0x37
        /*0002*/ 	.short	(.L_11 - .L_10)
.L_10:
        /*0004*/ 	.word	0x0000007c


	//----- nvinfo : EIATTR_KPARAM_INFO
	.align		4
.L_11:
        /*0008*/ 	.byte	0x04, 0x17
        /*000a*/ 	.short	(.L_13 - .L_12)
.L_12:
        /*000c*/ 	.word	0x00000000
        /*0010*/ 	.short	0x0009
        /*0012*/ 	.short	0x0048
        /*0014*/ 	.byte	0x00, 0xf0, 0x11, 0x00


	//----- nvinfo : EIATTR_KPARAM_INFO
	.align		4
.L_13:
        /*0018*/ 	.byte	0x04, 0x17
        /*001a*/ 	.short	(.L_15 - .L_14)
.L_14:
        /*001c*/ 	.word	0x00000000
        /*0020*/ 	.short	0x0008
        /*0022*/ 	.short	0x0040
        /*0024*/ 	.byte	0x00, 0xf4, 0x21, 0x00


	//----- nvinfo : EIATTR_KPARAM_INFO
	.align		4
.L_15:
        /*0028*/ 	.byte	0x04, 0x17
        /*002a*/ 	.short	(.L_17 - .L_16)
.L_16:
        /*002c*/ 	.word	0x00000000
        /*0030*/ 	.short	0x0007
        /*0032*/ 	.short	0x0038
        /*0034*/ 	.byte	0x00, 0xf4, 0x21, 0x00


	//----- nvinfo : EIATTR_KPARAM_INFO
	.align		4
.L_17:
        /*0038*/ 	.byte	0x04, 0x17
        /*003a*/ 	.short	(.L_19 - .L_18)
.L_18:
        /*003c*/ 	.word	0x00000000
        /*0040*/ 	.short	0x0006
        /*0042*/ 	.short	0x0030
        /*0044*/ 	.byte	0x00, 0xf4, 0x21, 0x00


	//----- nvinfo : EIATTR_KPARAM_INFO
	.align		4
.L_19:
        /*0048*/ 	.byte	0x04, 0x17
        /*004a*/ 	.short	(.L_21 - .L_20)
.L_20:
        /*004c*/ 	.word	0x00000000
        /*0050*/ 	.short	0x0005
        /*0052*/ 	.short	0x0028
        /*0054*/ 	.byte	0x00, 0xf4, 0x21, 0x00


	//----- nvinfo : EIATTR_KPARAM_INFO
	.align		4
.L_21:
        /*0058*/ 	.byte	0x04, 0x17
        /*005a*/ 	.short	(.L_23 - .L_22)
.L_22:
        /*005c*/ 	.word	0x00000000
        /*0060*/ 	.short	0x0004
        /*0062*/ 	.short	0x0020
        /*0064*/ 	.byte	0x00, 0xf4, 0x21, 0x00


	//----- nvinfo : EIATTR_KPARAM_INFO
	.align		4
.L_23:
        /*0068*/ 	.byte	0x04, 0x17
        /*006a*/ 	.short	(.L_25 - .L_24)
.L_24:
        /*006c*/ 	.word	0x00000000
        /*0070*/ 	.short	0x0003
        /*0072*/ 	.short	0x0018
        /*0074*/ 	.byte	0x00, 0xf4, 0x21, 0x00


	//----- nvinfo : EIATTR_KPARAM_INFO
	.align		4
.L_25:
        /*0078*/ 	.byte	0x04, 0x17
        /*007a*/ 	.short	(.L_27 - .L_26)
.L_26:
        /*007c*/ 	.word	0x00000000
        /*0080*/ 	.short	0x0002
        /*0082*/ 	.short	0x0010
        /*0084*/ 	.byte	0x00, 0xf4, 0x21, 0x00


	//----- nvinfo : EIATTR_KPARAM_INFO
	.align		4
.L_27:
        /*0088*/ 	.byte	0x04, 0x17
        /*008a*/ 	.short	(.L_29 - .L_28)
.L_28:
        /*008c*/ 	.word	0x00000000
        /*0090*/ 	.short	0x0001
        /*0092*/ 	.short	0x0008
        /*0094*/ 	.byte	0x00, 0xf4, 0x21, 0x00


	//----- nvinfo : EIATTR_KPARAM_INFO
	.align		4
.L_29:
        /*0098*/ 	.byte	0x04, 0x17
        /*009a*/ 	.short	(.L_31 - .L_30)
.L_30:
        /*009c*/ 	.word	0x00000000
        /*00a0*/ 	.short	0x0000
        /*00a2*/ 	.short	0x0000
        /*00a4*/ 	.byte	0x00, 0xf4, 0x21, 0x00


	//----- nvinfo : EIATTR_SPARSE_MMA_MASK
	.align		4
.L_31:
        /*00a8*/ 	.byte	0x03, 0x50
        /*00aa*/ 	.short	0x0000


	//----- nvinfo : EIATTR_MAXREG_COUNT
	.align		4
        /*00ac*/ 	.byte	0x03, 0x1b
        /*00ae*/ 	.short	0x00ff


	//----- nvinfo : EIATTR_EXIT_INSTR_OFFSETS
	.align		4
        /*00b0*/ 	.byte	0x04, 0x1c
        /*00b2*/ 	.short	(.L_33 - .L_32)


	//   ....[0]....
.L_32:
        /*00b4*/ 	.word	0x000003e0


	//----- nvinfo : EIATTR_REQNTID
	.align		4
.L_33:
        /*00b8*/ 	.byte	0x04, 0x10
        /*00ba*/ 	.short	(.L_35 - .L_34)
.L_34:
        /*00bc*/ 	.word	0x00000080
        /*00c0*/ 	.word	0x00000001
        /*00c4*/ 	.word	0x00000001


	//----- nvinfo : EIATTR_CBANK_PARAM_SIZE
	.align		4
.L_35:
        /*00c8*/ 	.byte	0x03, 0x19
        /*00ca*/ 	.short	0x004c


	//----- nvinfo : EIATTR_PARAM_CBANK
	.align		4
        /*00cc*/ 	.byte	0x04, 0x0a
        /*00ce*/ 	.short	(.L_37 - .L_36)
	.align		4
.L_36:
        /*00d0*/ 	.word	index@(.nv.constant0.triton_poi_fused__native_batch_norm_legit_no_training_add_convolution_relu_threshold_backward_5)
        /*00d4*/ 	.short	0x0210
        /*00d6*/ 	.short	0x004c


	//----- nvinfo : EIATTR_SW_WAR
	.align		4
.L_37:
        /*00d8*/ 	.byte	0x04, 0x36
        /*00da*/ 	.short	(.L_39 - .L_38)
.L_38:
        /*00dc*/ 	.word	0x00000008
.L_39:


//--------------------- .nv.callgraph             --------------------------
	.section	.nv.callgraph,"",@"SHT_CUDA_CALLGRAPH"
	.align	4
	.sectionentsize	8
	.align		4
        /*0000*/ 	.word	0x00000000
	.align		4
        /*0004*/ 	.word	0xffffffff
	.align		4
        /*0008*/ 	.word	0x00000000
	.align		4
        /*000c*/ 	.word	0xfffffffe
	.align		4
        /*0010*/ 	.word	0x00000000
	.align		4
        /*0014*/ 	.word	0xfffffffd
	.align		4
        /*0018*/ 	.word	0x00000000
	.align		4
        /*001c*/ 	.word	0xfffffffc


//--------------------- .nv.constant4             --------------------------
	.section	.nv.constant4,"a",@progbits
	.align	8
	.align		8
.nv.constant4:
        /*0000*/ 	.dword	_$_str
	.align		8
        /*0008*/ 	.dword	_$_str_$_2


//--------------------- .text.triton_poi_fused__native_batch_norm_legit_no_training_add_convolution_relu_threshold_backward_5 --------------------------
	.section	.text.triton_poi_fused__native_batch_norm_legit_no_training_add_convolution_relu_threshold_backward_5,"ax",@progbits
	.align	128
        .global         triton_poi_fused__native_batch_norm_legit_no_training_add_convolution_relu_threshold_backward_5
        .type           triton_poi_fused__native_batch_norm_legit_no_training_add_convolution_relu_threshold_backward_5,@function
        .size           triton_poi_fused__native_batch_norm_legit_no_training_add_convolution_relu_threshold_backward_5,(.L_x_1 - triton_poi_fused__native_batch_norm_legit_no_training_add_convolution_relu_threshold_backward_5)
        .other          triton_poi_fused__native_batch_norm_legit_no_training_add_convolution_relu_threshold_backward_5,@"STO_CUDA_ENTRY STV_DEFAULT"
triton_poi_fused__native_batch_norm_legit_no_training_add_convolution_relu_threshold_backward_5:
.text.triton_poi_fused__native_batch_norm_legit_no_training_add_convolution_relu_threshold_backward_5:
[----:B------:R-:W-:Y:S01]  /*0000*/  LDC R1, c[0x0][0x28] ;  /* 0x00000a00ff017b82 */ /* 0x000fe20000000800 */
[----:B------:R-:W1:Y:S07]  /*0010*/  S2R R0, SR_TID.X ;  /* 0x0000000000007919 */ /* 0x000e6e0000002100 */
[----:B------:R-:W2:Y:S01]  /*0020*/  LDC.64 R12, c[0x0][0x220] ;  /* 0x00008800ff0c7b82 */ /* 0x000ea20000000a00 */
[----:B------:R-:W-:Y:S01]  /*0030*/  ULDC.64 UR4, c[0x0][0x208] ;  /* 0x0000820000047ab9 */ /* 0x000fe20000000a00 */
[----:B------:R-:W-:Y:S01]  /*0040*/  ULDC.64 UR6, c[0x0][0x250] ;  /* 0x0000940000067ab9 */ /* 0x000fe20000000a00 */
[----:B------:R-:W3:Y:S05]  /*0050*/  S2R R3, SR_CTAID.X ;  /* 0x0000000000037919 */ /* 0x000eea0000002500 */
[----:B------:R-:W4:Y:S08]  /*0060*/  LDC.64 R8, c[0x0][0x210] ;  /* 0x00008400ff087b82 */ /* 0x000f300000000a00 */
[----:B------:R-:W5:Y:S08]  /*0070*/  LDC.64 R10, c[0x0][0x218] ;  /* 0x00008600ff0a7b82 */ /* 0x000f700000000a00 */
[----:B------:R-:W4:Y:S01]  /*0080*/  LDC.64 R16, c[0x0][0x240] ;  /* 0x00009000ff107b82 */ /* 0x000f220000000a00 */
[----:B-1----:R-:W-:-:S07]  /*0090*/  LOP3.LUT R0, R0, 0x7f, RZ, 0xc0, !PT ;  /* 0x0000007f00007812 */ /* 0x002fce00078ec0ff */
[----:B------:R-:W1:Y:S01]  /*00a0*/  LDC.64 R14, c[0x0][0x238] ;  /* 0x00008e00ff0e7b82 */ /* 0x000e620000000a00 */
[----:B---3--:R-:W-:Y:S02]  /*00b0*/  SHF.R.S32.HI R2, RZ, 0x18, R3 ;  /* 0x00000018ff027819 */ /* 0x008fe40000011403 */
[----:B------:R-:W-:Y:S02]  /*00c0*/  LEA R0, R3, R0, 0x7 ;  /* 0x0000000003007211 */ /* 0x000fe400078e38ff */
[----:B------:R-:W-:-:S03]  /*00d0*/  SGXT R3, R2, 0x1 ;  /* 0x000000010203781a */ /* 0x000fc60000000200 */
[----:B------:R-:W3:Y:S01]  /*00e0*/  LDC.64 R6, c[0x0][0x228] ;  /* 0x00008a00ff067b82 */ /* 0x000ee20000000a00 */
[----:B------:R-:W-:-:S04]  /*00f0*/  LEA.HI R3, R3, R0, RZ, 0x4 ;  /* 0x0000000003037211 */ /* 0x000fc800078f20ff */
[----:B------:R-:W-:-:S03]  /*0100*/  SHF.R.S32.HI R2, RZ, 0x4, R3 ;  /* 0x00000004ff027819 */ /* 0x000fc60000011403 */
[----:B------:R-:W3:Y:S01]  /*0110*/  LDC.64 R4, c[0x0][0x230] ;  /* 0x00008c00ff047b82 */ /* 0x000ee20000000a00 */
[----:B------:R-:W-:-:S04]  /*0120*/  SHF.R.S32.HI R3, RZ, 0x1f, R3 ;  /* 0x0000001fff037819 */ /* 0x000fc80000011403 */
[----:B------:R-:W-:-:S04]  /*0130*/  LEA.HI R3, R3, R2, RZ, 0x6 ;  /* 0x0000000203037211 */ /* 0x000fc800078f30ff */
[----:B------:R-:W-:-:S04]  /*0140*/  LOP3.LUT R3, R3, 0xffffffc0, RZ, 0xc0, !PT ;  /* 0xffffffc003037812 */ /* 0x000fc800078ec0ff */
[----:B------:R-:W-:-:S05]  /*0150*/  IADD3 R2, R2, -R3, RZ ;  /* 0x8000000302027210 */ /* 0x000fca0007ffe0ff */
[----:B--2---:R-:W-:-:S05]  /*0160*/  IMAD.WIDE R12, R2, 0x4, R12 ;  /* 0x00000004020c7825 */ /* 0x004fca00078e020c */
[----:B------:R-:W2:Y:S01]  /*0170*/  LDG.E.EL R3, desc[UR4][R12.64] ;  /* 0x000000040c037981 */ /* 0x000ea2000c2e1900 */
[----:B----4-:R-:W-:-:S04]  /*0180*/  IMAD.WIDE R8, R0, 0x4, R8 ;  /* 0x0000000400087825 */ /* 0x010fc800078e0208 */
[C---:B-----5:R-:W-:Y:S02]  /*0190*/  IMAD.WIDE R10, R2.reuse, 0x4, R10 ;  /* 0x00000004020a7825 */ /* 0x060fe400078e020a */
[----:B------:R-:W4:Y:S02]  /*01a0*/  LDG.E R8, desc[UR4][R8.64] ;  /* 0x0000000408087981 */ /* 0x000f24000c1e1900 */
[----:B0-----:R-:W-:Y:S02]  /*01b0*/  IMAD.WIDE R16, R2, 0x4, R16 ;  /* 0x0000000402107825 */ /* 0x001fe400078e0210 */
[----:B------:R0:W4:Y:S02]  /*01c0*/  LDG.E.EL R11, desc[UR4][R10.64] ;  /* 0x000000040a0b7981 */ /* 0x000124000c2e1900 */
[----:B-1----:R-:W-:Y:S02]  /*01d0*/  IMAD.WIDE R14, R0, 0x4, R14 ;  /* 0x00000004000e7825 */ /* 0x002fe400078e020e */
[----:B------:R-:W5:Y:S02]  /*01e0*/  LDG.E.EL R17, desc[UR4][R16.64] ;  /* 0x0000000410117981 */ /* 0x000f64000c2e1900 */
[----:B---3--:R-:W-:-:S02]  /*01f0*/  IMAD.WIDE R6, R2, 0x4, R6 ;  /* 0x0000000402067825 */ /* 0x008fc400078e0206 */
[----:B------:R-:W5:Y:S02]  /*0200*/  LDG.E R14, desc[UR4][R14.64] ;  /* 0x000000040e0e7981 */ /* 0x000f64000c1e1900 */
[----:B------:R-:W-:Y:S02]  /*0210*/  IMAD.WIDE R4, R2, 0x4, R4 ;  /* 0x0000000402047825 */ /* 0x000fe400078e0204 */
[----:B------:R-:W3:Y:S04]  /*0220*/  LDG.E.EL R6, desc[UR4][R6.64] ;  /* 0x0000000406067981 */ /* 0x000ee8000c2e1900 */
[----:B------:R5:W3:Y:S01]  /*0230*/  LDG.E.EL R5, desc[UR4][R4.64] ;  /* 0x0000000404057981 */ /* 0x000ae2000c2e1900 */
[----:B0-----:R-:W-:Y:S01]  /*0240*/  HFMA2.MMA R10, -RZ, RZ, 1.625, 0 ;  /* 0x3e800000ff0a7435 */ /* 0x001fe200000001ff */
[----:B--2---:R-:W-:-:S02]  /*0250*/  FADD R12, R3, 9.9999997473787516356e-06 ;  /* 0x3727c5ac030c7421 */ /* 0x004fc40000000000 */
[----:B------:R-:W0:Y:S02]  /*0260*/  LDC.64 R2, c[0x0][0x248] ;  /* 0x00009200ff027b82 */ /* 0x000e240000000a00 */
[----:B------:R-:W1:Y:S02]  /*0270*/  MUFU.SQRT R13, R12 ;  /* 0x0000000c000d7308 */ /* 0x000e640000002000 */
[C---:B-1----:R-:W-:Y:S02]  /*0280*/  FSETP.GT.AND P0, PT, R13.reuse, 8.50705917302346158658e+37, PT ;  /* 0x7e8000000d00780b */ /* 0x042fe40003f04000 */
[----:B------:R-:W-:-:S11]  /*0290*/  FSETP.GEU.AND P1, PT, R13, 1.175494350822287508e-38, PT ;  /* 0x008000000d00780b */ /* 0x000fd60003f2e000 */
[----:B------:R-:W-:-:S04]  /*02a0*/  @P0 FMUL R13, R13, 0.25 ;  /* 0x3e8000000d0d0820 */ /* 0x000fc80000400000 */
[----:B------:R-:W-:-:S06]  /*02b0*/  @!P1 FMUL R13, R13, 16777216 ;  /* 0x4b8000000d0d9820 */ /* 0x000fcc0000400000 */
[----:B------:R-:W1:Y:S01]  /*02c0*/  MUFU.RCP R13, R13 ;  /* 0x0000000d000d7308 */ /* 0x000e620000001000 */
[----:B------:R-:W-:Y:S01]  /*02d0*/  FSEL R10, R10, 1, P0 ;  /* 0x3f8000000a0a7808 */ /* 0x000fe20000000000 */
[----:B----4-:R-:W-:-:S04]  /*02e0*/  FADD R8, R8, -R11 ;  /* 0x8000000b08087221 */ /* 0x010fc80000000000 */
[----:B------:R-:W-:Y:S01]  /*02f0*/  @!P1 FMUL R10, R10, 16777216 ;  /* 0x4b8000000a0a9820 */ /* 0x000fe20000400000 */
[C---:B-----5:R-:W-:Y:S01]  /*0300*/  FADD R4, R14.reuse, R17 ;  /* 0x000000110e047221 */ /* 0x060fe20000000000 */
[----:B------:R-:W-:Y:S02]  /*0310*/  FSETP.GEU.AND P0, PT, R14, -R17, PT ;  /* 0x800000110e00720b */ /* 0x000fe40003f0e000 */
[----:B-1----:R-:W-:-:S04]  /*0320*/  FMUL R7, R13, R10 ;  /* 0x0000000a0d077220 */ /* 0x002fc80000400000 */
[----:B------:R-:W-:Y:S01]  /*0330*/  FMUL R7, R8, R7 ;  /* 0x0000000708077220 */ /* 0x000fe20000400000 */
[----:B------:R-:W-:Y:S02]  /*0340*/  FSEL R8, R4, RZ, P0 ;  /* 0x000000ff04087208 */ /* 0x000fe40000000000 */
[----:B------:R-:W-:Y:S01]  /*0350*/  IADD3 R4, P1, R0, UR6, RZ ;  /* 0x0000000600047c10 */ /* 0x000fe2000ff3e0ff */
[----:B---3--:R-:W-:Y:S01]  /*0360*/  FFMA R5, R6, R7, R5 ;  /* 0x0000000706057223 */ /* 0x008fe20000000005 */
[----:B------:R-:W-:Y:S01]  /*0370*/  FSETP.GTU.AND P0, PT, R8, RZ, PT ;  /* 0x000000ff0800720b */ /* 0x000fe20003f0c000 */
[----:B0-----:R-:W-:-:S04]  /*0380*/  IMAD.WIDE R2, R0, 0x4, R2 ;  /* 0x0000000400027825 */ /* 0x001fc800078e0202 */
[----:B------:R-:W-:Y:S01]  /*0390*/  FADD R7, R5, R8 ;  /* 0x0000000805077221 */ /* 0x000fe20000000000 */
[----:B------:R-:W-:Y:S02]  /*03a0*/  LEA.HI.X.SX32 R5, R0, UR7, 0x1, P1 ;  /* 0x0000000700057c11 */ /* 0x000fe400088f0eff */
[----:B------:R-:W-:Y:S02]  /*03b0*/  SEL R9, RZ, 0x1, P0 ;  /* 0x00000001ff097807 */ /* 0x000fe40000000000 */
[----:B------:R-:W-:Y:S04]  /*03c0*/  STG.E desc[UR4][R2.64], R7 ;  /* 0x0000000702007986 */ /* 0x000fe8000c101904 */
[----:B------:R-:W-:Y:S01]  /*03d0*/  STG.E.U8 desc[UR4][R4.64], R9 ;  /* 0x0000000904007986 */ /* 0x000fe2000c101104 */
[----:B------:R-:W-:Y:S05]  /*03e0*/  EXIT ;  /* 0x000000000000794d */ /* 0x000fea0003800000 */
.L_x_0:
[----:B------:R-:W-:-:S00]  /*03f0*/  BRA `(.L_x_0) ;  /* 0xfffffffc00fc7947 */ /* 0x000fc0000383ffff */
[----:B------:R-:W-:-:S00]  /*0400*/  NOP ;  /* 0x0000000000007918 */ /* 0x000fc00000000000 */
[----:B------:R-:W-:-:S00]  /*0410*/  NOP ;  /* 0x0000000000007918 */ /* 0x000fc00000000000 */
[----:B------:R-:W-:-:S00]  /*0420*/  NOP ;  /* 0x0000000000007918 */ /* 0x000fc00000000000 */
[----:B------:R-:W-:-:S00]  /*0430*/  NOP ;  /* 0x0000000000007918 */ /* 0x000fc00000000000 */
[----:B------:R-:W-:-:S00]  /*0440*/  NOP ;  /* 0x0000000000007918 */ /* 0x000fc00000000000 */
[----:B------:R-:W-:-:S00]  /*0450*/  NOP ;  /* 0x0000000000007918 */ /* 0x000fc00000000000 */
[----:B------:R-:W-:-:S00]  /*0460*/  NOP ;  /* 0x0000000000007918 */ /* 0x000fc00000000000 */
[----:B------:R-:W-:-:S00]  /*0470*/  NOP ;  /* 0x0000000000007918 */ /* 0x000fc00000000000 */
.L_x_1:


//--------------------- .nv.global.init           --------------------------
	.section	.nv.global.init,"aw",@progbits
.nv.global.init:
	.type		_$_str,@object
	.size		_$_str,(_$_str_$_2 - _$_str)
_$_str:
        /*0000*/ 	.byte	0x5f, 0x5f, 0x43, 0x55, 0x44, 0x41, 0x5f, 0x46, 0x54, 0x5a, 0x00
	.type		_$_str_$_2,@object
	.size		_$_str_$_2,(.L_1 - _$_str_$_2)
_$_str_$_2:
        /*000b*/ 	.byte	0x5f, 0x5f, 0x43, 0x55, 0x44, 0x41, 0x5f, 0x50, 0x52, 0x45, 0x43, 0x5f, 0x53, 0x51, 0x52, 0x54
        /*001b*/ 	.byte	0x00
.L_1:


//--------------------- .nv.constant0.triton_poi_fused__native_batch_norm_legit_no_training_add_convolution_relu_threshold_backward_5 --------------------------
	.section	.nv.constant0.triton_poi_fused__native_batch_norm_legit_no_training_add_convolution_relu_threshold_backward_5,"a",@progbits
	.sectionflags	@""
	.align	4
.nv.constant0.triton_poi_fused__native_batch_norm_legit_no_training_add_convolution_relu_threshold_backward_5:
	.zero		604
